//
// Generated by NVIDIA NVVM Compiler
//
// Compiler Build ID: CL-36424714
// Cuda compilation tools, release 13.0, V13.0.88
// Based on NVVM 20.0.0
//

.version 9.0
.target sm_100
.address_size 64

	// .globl	_Z23conv2d_pad_z_out_sharedPfS_S_iiiiif
.extern .shared .align 16 .b8 tile[];

.visible .entry _Z23conv2d_pad_z_out_sharedPfS_S_iiiiif(
	.param .u64 .ptr .align 1 _Z23conv2d_pad_z_out_sharedPfS_S_iiiiif_param_0,
	.param .u64 .ptr .align 1 _Z23conv2d_pad_z_out_sharedPfS_S_iiiiif_param_1,
	.param .u64 .ptr .align 1 _Z23conv2d_pad_z_out_sharedPfS_S_iiiiif_param_2,
	.param .u32 _Z23conv2d_pad_z_out_sharedPfS_S_iiiiif_param_3,
	.param .u32 _Z23conv2d_pad_z_out_sharedPfS_S_iiiiif_param_4,
	.param .u32 _Z23conv2d_pad_z_out_sharedPfS_S_iiiiif_param_5,
	.param .u32 _Z23conv2d_pad_z_out_sharedPfS_S_iiiiif_param_6,
	.param .u32 _Z23conv2d_pad_z_out_sharedPfS_S_iiiiif_param_7,
	.param .f32 _Z23conv2d_pad_z_out_sharedPfS_S_iiiiif_param_8
)
{
	.reg .pred 	%p<72>;
	.reg .b32 	%r<87>;
	.reg .b32 	%f<64>;
	.reg .b64 	%rd<59>;

	ld.param.u64 	%rd11, [_Z23conv2d_pad_z_out_sharedPfS_S_iiiiif_param_2];
	ld.param.u32 	%r39, [_Z23conv2d_pad_z_out_sharedPfS_S_iiiiif_param_3];
	ld.param.u32 	%r36, [_Z23conv2d_pad_z_out_sharedPfS_S_iiiiif_param_4];
	ld.param.u32 	%r37, [_Z23conv2d_pad_z_out_sharedPfS_S_iiiiif_param_5];
	ld.param.u32 	%r38, [_Z23conv2d_pad_z_out_sharedPfS_S_iiiiif_param_7];
	ld.param.f32 	%f37, [_Z23conv2d_pad_z_out_sharedPfS_S_iiiiif_param_8];
	cvta.to.global.u64 	%rd1, %rd11;
	mov.u32 	%r40, %ctaid.x;
	mov.u32 	%r1, %ntid.x;
	mul.lo.s32 	%r2, %r40, %r1;
	mov.u32 	%r3, %tid.x;
	add.s32 	%r4, %r2, %r3;
	mov.u32 	%r41, %ctaid.y;
	mov.u32 	%r5, %ntid.y;
	mul.lo.s32 	%r6, %r41, %r5;
	mov.u32 	%r7, %tid.y;
	add.s32 	%r42, %r6, %r7;
	mov.u32 	%r9, %ctaid.z;
	setp.ge.s32 	%p2, %r4, %r36;
	setp.ge.s32 	%p3, %r42, %r39;
	or.pred  	%p4, %p2, %p3;
	@%p4 bra 	$L__BB0_43;
	setp.lt.s32 	%p5, %r37, 1;
	mov.f32 	%f61, 0f00000000;
	@%p5 bra 	$L__BB0_42;
	add.s32 	%r44, %r38, -1;
	shr.u32 	%r45, %r44, 31;
	add.s32 	%r46, %r44, %r45;
	shr.s32 	%r47, %r46, 1;
	mul.lo.s32 	%r10, %r38, %r38;
	mul.lo.s32 	%r48, %r37, %r9;
	mul.lo.s32 	%r49, %r48, %r10;
	cvt.s64.s32 	%rd2, %r49;
	mul.lo.s32 	%r11, %r36, %r39;
	mad.lo.s32 	%r50, %r7, %r1, %r3;
	shl.b32 	%r51, %r50, 2;
	mov.u32 	%r52, tile;
	add.s32 	%r12, %r52, %r51;
	sub.s32 	%r13, %r3, %r47;
	sub.s32 	%r14, %r7, %r47;
	sub.s32 	%r15, %r4, %r47;
	and.b32  	%r16, %r38, 3;
	and.b32  	%r17, %r38, 2147483644;
	mov.f32 	%f61, 0f00000000;
	mov.b32 	%r83, 0;
	cvt.s64.s32 	%rd40, %r15;
$L__BB0_3:
	ld.param.u64 	%rd57, [_Z23conv2d_pad_z_out_sharedPfS_S_iiiiif_param_0];
	setp.lt.s32 	%p6, %r38, 1;
	mad.lo.s32 	%r53, %r36, %r42, %r4;
	mul.lo.s32 	%r54, %r83, %r10;
	cvt.u64.u32 	%rd12, %r54;
	add.s64 	%rd3, %rd12, %rd2;
	mul.lo.s32 	%r55, %r11, %r83;
	cvta.to.global.u64 	%rd13, %rd57;
	mul.wide.s32 	%rd14, %r55, 4;
	add.s64 	%rd4, %rd13, %rd14;
	mul.wide.s32 	%rd15, %r53, 4;
	add.s64 	%rd16, %rd4, %rd15;
	ld.global.f32 	%f40, [%rd16];
	st.shared.f32 	[%r12], %f40;
	bar.sync 	0;
	@%p6 bra 	$L__BB0_41;
	mov.b32 	%r84, 0;
$L__BB0_5:
	setp.lt.u32 	%p7, %r38, 4;
	add.s32 	%r20, %r84, %r14;
	add.s32 	%r58, %r20, %r6;
	setp.gt.s32 	%p8, %r58, -1;
	setp.lt.s32 	%p9, %r58, %r39;
	and.pred  	%p1, %p8, %p9;
	mul.lo.s32 	%r21, %r58, %r36;
	mul.lo.s32 	%r22, %r20, %r1;
	mul.lo.s32 	%r23, %r84, %r38;
	mov.b32 	%r86, 0;
	@%p7 bra 	$L__BB0_24;
	mov.b32 	%r85, 0;
	cvt.s64.s32 	%rd25, %r21;
	cvt.u64.u32 	%rd29, %r23;
$L__BB0_7:
	setp.ge.u32 	%p10, %r20, %r5;
	add.s32 	%r25, %r85, %r13;
	add.s32 	%r26, %r25, %r2;
	setp.ge.u32 	%p11, %r25, %r1;
	add.s32 	%r60, %r25, %r22;
	shl.b32 	%r61, %r60, 2;
	mov.u32 	%r62, tile;
	add.s32 	%r27, %r62, %r61;
	or.pred  	%p12, %p11, %p10;
	@%p12 bra 	$L__BB0_9;
	ld.shared.f32 	%f52, [%r27];
	bra.uni 	$L__BB0_11;
$L__BB0_9:
	setp.gt.s32 	%p13, %r26, -1;
	setp.lt.s32 	%p14, %r26, %r36;
	and.pred  	%p15, %p13, %p14;
	and.pred  	%p16, %p15, %p1;
	not.pred 	%p17, %p16;
	mov.f32 	%f52, %f37;
	@%p17 bra 	$L__BB0_11;
	add.s32 	%r63, %r26, %r21;
	mul.wide.s32 	%rd17, %r63, 4;
	add.s64 	%rd18, %rd4, %rd17;
	ld.global.f32 	%f52, [%rd18];
$L__BB0_11:
	setp.lt.u32 	%p18, %r20, %r5;
	add.s32 	%r64, %r85, %r23;
	cvt.u64.u32 	%rd19, %r64;
	add.s64 	%rd20, %rd3, %rd19;
	shl.b64 	%rd21, %rd20, 2;
	add.s64 	%rd22, %rd1, %rd21;
	ld.global.f32 	%f42, [%rd22];
	fma.rn.f32 	%f7, %f52, %f42, %f61;
	add.s32 	%r65, %r25, 1;
	setp.lt.u32 	%p19, %r65, %r1;
	and.pred  	%p20, %p19, %p18;
	cvt.s64.s32 	%rd24, %r85;
	add.s64 	%rd26, %rd24, %rd40;
	add.s64 	%rd27, %rd26, %rd25;
	shl.b64 	%rd28, %rd27, 2;
	add.s64 	%rd5, %rd4, %rd28;
	@%p20 bra 	$L__BB0_14;
	add.s32 	%r66, %r26, 1;
	setp.gt.s32 	%p21, %r66, -1;
	setp.lt.s32 	%p22, %r66, %r36;
	and.pred  	%p23, %p21, %p22;
	and.pred  	%p24, %p23, %p1;
	not.pred 	%p25, %p24;
	mov.f32 	%f53, %f37;
	@%p25 bra 	$L__BB0_15;
	ld.global.f32 	%f53, [%rd5+4];
	bra.uni 	$L__BB0_15;
$L__BB0_14:
	ld.shared.f32 	%f53, [%r27+4];
$L__BB0_15:
	cvt.u64.u32 	%rd30, %r85;
	add.s64 	%rd31, %rd30, %rd29;
	add.s64 	%rd32, %rd3, %rd31;
	shl.b64 	%rd33, %rd32, 2;
	add.s64 	%rd6, %rd1, %rd33;
	ld.global.f32 	%f43, [%rd6+4];
	fma.rn.f32 	%f11, %f53, %f43, %f7;
	add.s32 	%r67, %r25, 2;
	setp.lt.u32 	%p27, %r67, %r1;
	and.pred  	%p28, %p27, %p18;
	@%p28 bra 	$L__BB0_18;
	add.s32 	%r68, %r26, 2;
	setp.gt.s32 	%p29, %r68, -1;
	setp.lt.s32 	%p30, %r68, %r36;
	and.pred  	%p31, %p29, %p30;
	and.pred  	%p32, %p31, %p1;
	not.pred 	%p33, %p32;
	mov.f32 	%f54, %f37;
	@%p33 bra 	$L__BB0_19;
	ld.global.f32 	%f54, [%rd5+8];
	bra.uni 	$L__BB0_19;
$L__BB0_18:
	ld.shared.f32 	%f54, [%r27+8];
$L__BB0_19:
	ld.global.f32 	%f44, [%rd6+8];
	fma.rn.f32 	%f15, %f54, %f44, %f11;
	add.s32 	%r69, %r25, 3;
	setp.lt.u32 	%p35, %r69, %r1;
	and.pred  	%p36, %p35, %p18;
	@%p36 bra 	$L__BB0_22;
	add.s32 	%r70, %r26, 3;
	setp.gt.s32 	%p37, %r70, -1;
	setp.lt.s32 	%p38, %r70, %r36;
	and.pred  	%p39, %p37, %p38;
	and.pred  	%p40, %p39, %p1;
	not.pred 	%p41, %p40;
	mov.f32 	%f55, %f37;
	@%p41 bra 	$L__BB0_23;
	ld.global.f32 	%f55, [%rd5+12];
	bra.uni 	$L__BB0_23;
$L__BB0_22:
	ld.shared.f32 	%f55, [%r27+12];
$L__BB0_23:
	ld.global.f32 	%f45, [%rd6+12];
	fma.rn.f32 	%f61, %f55, %f45, %f15;
	add.s32 	%r85, %r85, 4;
	setp.ne.s32 	%p42, %r85, %r17;
	mov.u32 	%r86, %r17;
	@%p42 bra 	$L__BB0_7;
$L__BB0_24:
	setp.eq.s32 	%p43, %r16, 0;
	@%p43 bra 	$L__BB0_40;
	setp.lt.u32 	%p44, %r20, %r5;
	add.s32 	%r30, %r86, %r13;
	add.s32 	%r31, %r30, %r2;
	setp.lt.u32 	%p45, %r30, %r1;
	and.pred  	%p46, %p45, %p44;
	add.s32 	%r71, %r30, %r22;
	shl.b32 	%r72, %r71, 2;
	mov.u32 	%r73, tile;
	add.s32 	%r32, %r73, %r72;
	@%p46 bra 	$L__BB0_28;
	setp.gt.s32 	%p47, %r31, -1;
	setp.lt.s32 	%p48, %r31, %r36;
	and.pred  	%p49, %p47, %p48;
	and.pred  	%p50, %p49, %p1;
	not.pred 	%p51, %p50;
	mov.f32 	%f58, %f37;
	@%p51 bra 	$L__BB0_29;
	add.s32 	%r74, %r31, %r21;
	mul.wide.s32 	%rd34, %r74, 4;
	add.s64 	%rd35, %rd4, %rd34;
	ld.global.f32 	%f58, [%rd35];
	bra.uni 	$L__BB0_29;
$L__BB0_28:
	ld.shared.f32 	%f58, [%r32];
$L__BB0_29:
	setp.eq.s32 	%p52, %r16, 1;
	add.s32 	%r75, %r86, %r23;
	cvt.u64.u32 	%rd36, %r75;
	add.s64 	%rd37, %rd3, %rd36;
	shl.b64 	%rd38, %rd37, 2;
	add.s64 	%rd39, %rd1, %rd38;
	ld.global.f32 	%f46, [%rd39];
	fma.rn.f32 	%f61, %f58, %f46, %f61;
	@%p52 bra 	$L__BB0_40;
	add.s32 	%r76, %r30, 1;
	setp.lt.u32 	%p54, %r76, %r1;
	and.pred  	%p55, %p54, %p44;
	cvt.u64.u32 	%rd41, %r86;
	cvt.s64.s32 	%rd42, %r21;
	add.s64 	%rd43, %rd41, %rd40;
	add.s64 	%rd44, %rd43, %rd42;
	shl.b64 	%rd45, %rd44, 2;
	add.s64 	%rd7, %rd4, %rd45;
	@%p55 bra 	$L__BB0_33;
	add.s32 	%r77, %r31, 1;
	setp.gt.s32 	%p56, %r77, -1;
	setp.lt.s32 	%p57, %r77, %r36;
	and.pred  	%p58, %p56, %p57;
	and.pred  	%p59, %p58, %p1;
	not.pred 	%p60, %p59;
	mov.f32 	%f59, %f37;
	@%p60 bra 	$L__BB0_34;
	ld.global.f32 	%f59, [%rd7+4];
	bra.uni 	$L__BB0_34;
$L__BB0_33:
	ld.shared.f32 	%f59, [%r32+4];
$L__BB0_34:
	setp.eq.s32 	%p61, %r16, 2;
	cvt.u64.u32 	%rd46, %r23;
	add.s64 	%rd48, %rd41, %rd46;
	add.s64 	%rd49, %rd3, %rd48;
	shl.b64 	%rd50, %rd49, 2;
	add.s64 	%rd8, %rd1, %rd50;
	ld.global.f32 	%f47, [%rd8+4];
	fma.rn.f32 	%f61, %f59, %f47, %f61;
	@%p61 bra 	$L__BB0_40;
	add.s32 	%r78, %r30, 2;
	setp.lt.u32 	%p63, %r78, %r1;
	and.pred  	%p64, %p63, %p44;
	@%p64 bra 	$L__BB0_38;
	add.s32 	%r79, %r31, 2;
	setp.gt.s32 	%p65, %r79, -1;
	setp.lt.s32 	%p66, %r79, %r36;
	and.pred  	%p67, %p65, %p66;
	and.pred  	%p68, %p67, %p1;
	not.pred 	%p69, %p68;
	mov.f32 	%f60, %f37;
	@%p69 bra 	$L__BB0_39;
	ld.global.f32 	%f60, [%rd7+8];
	bra.uni 	$L__BB0_39;
$L__BB0_38:
	ld.shared.f32 	%f60, [%r32+8];
$L__BB0_39:
	ld.global.f32 	%f48, [%rd8+8];
	fma.rn.f32 	%f61, %f60, %f48, %f61;
$L__BB0_40:
	add.s32 	%r84, %r84, 1;
	setp.ne.s32 	%p70, %r84, %r38;
	@%p70 bra 	$L__BB0_5;
$L__BB0_41:
	bar.sync 	0;
	add.s32 	%r83, %r83, 1;
	setp.ne.s32 	%p71, %r83, %r37;
	@%p71 bra 	$L__BB0_3;
$L__BB0_42:
	ld.param.u64 	%rd58, [_Z23conv2d_pad_z_out_sharedPfS_S_iiiiif_param_1];
	mad.lo.s32 	%r80, %r36, %r42, %r4;
	cvt.s64.s32 	%rd51, %r80;
	mul.lo.s32 	%r81, %r39, %r9;
	mul.lo.s32 	%r82, %r81, %r36;
	cvt.s64.s32 	%rd52, %r82;
	add.s64 	%rd53, %rd52, %rd51;
	cvta.to.global.u64 	%rd54, %rd58;
	shl.b64 	%rd55, %rd53, 2;
	add.s64 	%rd56, %rd54, %rd55;
	st.global.f32 	[%rd56], %f61;
$L__BB0_43:
	ret;

}


// ===== COMPILED SASS (sm_100) =====

	.target	sm_100

	.elftype	@"ET_EXEC"


//--------------------- .note.nv.tkinfo           --------------------------
	.section	.note.nv.tkinfo,"",@"SHT_NOTE"
	.sectionflags	@"SHF_NOTE_NV_TKINFO"
	.tkinfo
        /*0018*/ 	.word	0x00000002
        /*0030*/ 	.string	""
        /*0030*/ 	.string	"ptxas"
        /*0030*/ 	.string	"Cuda compilation tools, release 13.0, V13.0.88"
        /*0030*/ 	.string	"Build cuda_13.0.r13.0/compiler.36424714_0"
        /*0030*/ 	.string	"-arch sm_100 -m 64 "



//--------------------- .note.nv.cuinfo           --------------------------
	.section	.note.nv.cuinfo,"",@"SHT_NOTE"
	.sectionflags	@"SHF_NOTE_NV_CUINFO"
        /*0018*/ 	.short	0x0002
        /*001a*/ 	.short	0x0064
        /*001c*/ 	.short	0x0082
	.zero		2


//--------------------- .nv.info                  --------------------------
	.section	.nv.info,"",@"SHT_CUDA_INFO"
	.align	4


	//----- nvinfo : EIATTR_REGCOUNT
	.align		4
        /*0000*/ 	.byte	0x04, 0x2f
        /*0002*/ 	.short	(.L_1 - .L_0)
	.align		4
.L_0:
        /*0004*/ 	.word	index@(_Z23conv2d_pad_z_out_sharedPfS_S_iiiiif)
        /*0008*/ 	.word	0x00000019


	//----- nvinfo : EIATTR_FRAME_SIZE
	.align		4
.L_1:
        /*000c*/ 	.byte	0x04, 0x11
        /*000e*/ 	.short	(.L_3 - .L_2)
	.align		4
.L_2:
        /*0010*/ 	.word	index@(_Z23conv2d_pad_z_out_sharedPfS_S_iiiiif)
        /*0014*/ 	.word	0x00000000


	//----- nvinfo : EIATTR_MIN_STACK_SIZE
	.align		4
.L_3:
        /*0018*/ 	.byte	0x04, 0x12
        /*001a*/ 	.short	(.L_5 - .L_4)
	.align		4
.L_4:
        /*001c*/ 	.word	index@(_Z23conv2d_pad_z_out_sharedPfS_S_iiiiif)
        /*0020*/ 	.word	0x00000000
.L_5:


//--------------------- .nv.compat                --------------------------
	.section	.nv.compat,"",@"SHT_CUDA_COMPAT_INFO"
	.align	4
        /*0000*/ 	.byte	0x02, 0x09, 0x00, 0x00, 0x02, 0x02, 0x01, 0x00, 0x02, 0x05, 0x05, 0x00, 0x03, 0x07, 0x01, 0x01
        /*0010*/ 	.byte	0x02, 0x03, 0x00, 0x00, 0x02, 0x06, 0x01, 0x00, 0x04, 0x0b, 0x08, 0x00, 0x09, 0x00, 0x00, 0x00
        /*0020*/ 	.byte	0x00, 0x00, 0x00, 0x00


//--------------------- .nv.info._Z23conv2d_pad_z_out_sharedPfS_S_iiiiif --------------------------
	.section	.nv.info._Z23conv2d_pad_z_out_sharedPfS_S_iiiiif,"",@"SHT_CUDA_INFO"
	.sectionflags	@""
	.align	4


	//----- nvinfo : EIATTR_CUDA_API_VERSION
	.align		4
        /*0000*/ 	.byte	0x04, 0x37
        /*0002*/ 	.short	(.L_7 - .L_6)
.L_6:
        /*0004*/ 	.word	0x00000082


	//----- nvinfo : EIATTR_KPARAM_INFO
	.align		4
.L_7:
        /*0008*/ 	.byte	0x04, 0x17
        /*000a*/ 	.short	(.L_9 - .L_8)
.L_8:
        /*000c*/ 	.word	0x00000000
        /*0010*/ 	.short	0x0008
        /*0012*/ 	.short	0x002c
        /*0014*/ 	.byte	0x00, 0xf0, 0x11, 0x00


	//----- nvinfo : EIATTR_KPARAM_INFO
	.align		4
.L_9:
        /*0018*/ 	.byte	0x04, 0x17
        /*001a*/ 	.short	(.L_11 - .L_10)
.L_10:
        /*001c*/ 	.word	0x00000000
        /*0020*/ 	.short	0x0007
        /*0022*/ 	.short	0x0028
        /*0024*/ 	.byte	0x00, 0xf0, 0x11, 0x00


	//----- nvinfo : EIATTR_KPARAM_INFO
	.align		4
.L_11:
        /*0028*/ 	.byte	0x04, 0x17
        /*002a*/ 	.short	(.L_13 - .L_12)
.L_12:
        /*002c*/ 	.word	0x00000000
        /*0030*/ 	.short	0x0006
        /*0032*/ 	.short	0x0024
        /*0034*/ 	.byte	0x00, 0xf0, 0x11, 0x00


	//----- nvinfo : EIATTR_KPARAM_INFO
	.align		4
.L_13:
        /*0038*/ 	.byte	0x04, 0x17
        /*003a*/ 	.short	(.L_15 - .L_14)
.L_14:
        /*003c*/ 	.word	0x00000000
        /*0040*/ 	.short	0x0005
        /*0042*/ 	.short	0x0020
        /*0044*/ 	.byte	0x00, 0xf0, 0x11, 0x00


	//----- nvinfo : EIATTR_KPARAM_INFO
	.align		4
.L_15:
        /*0048*/ 	.byte	0x04, 0x17
        /*004a*/ 	.short	(.L_17 - .L_16)
.L_16:
        /*004c*/ 	.word	0x00000000
        /*0050*/ 	.short	0x0004
        /*0052*/ 	.short	0x001c
        /*0054*/ 	.byte	0x00, 0xf0, 0x11, 0x00


	//----- nvinfo : EIATTR_KPARAM_INFO
	.align		4
.L_17:
        /*0058*/ 	.byte	0x04, 0x17
        /*005a*/ 	.short	(.L_19 - .L_18)
.L_18:
        /*005c*/ 	.word	0x00000000
        /*0060*/ 	.short	0x0003
        /*0062*/ 	.short	0x0018
        /*0064*/ 	.byte	0x00, 0xf0, 0x11, 0x00


	//----- nvinfo : EIATTR_KPARAM_INFO
	.align		4
.L_19:
        /*0068*/ 	.byte	0x04, 0x17
        /*006a*/ 	.short	(.L_21 - .L_20)
.L_20:
        /*006c*/ 	.word	0x00000000
        /*0070*/ 	.short	0x0002
        /*0072*/ 	.short	0x0010
        /*0074*/ 	.byte	0x00, 0xf5, 0x21, 0x00


	//----- nvinfo : EIATTR_KPARAM_INFO
	.align		4
.L_21:
        /*0078*/ 	.byte	0x04, 0x17
        /*007a*/ 	.short	(.L_23 - .L_22)
.L_22:
        /*007c*/ 	.word	0x00000000
        /*0080*/ 	.short	0x0001
        /*0082*/ 	.short	0x0008
        /*0084*/ 	.byte	0x00, 0xf5, 0x21, 0x00


	//----- nvinfo : EIATTR_KPARAM_INFO
	.align		4
.L_23:
        /*0088*/ 	.byte	0x04, 0x17
        /*008a*/ 	.short	(.L_25 - .L_24)
.L_24:
        /*008c*/ 	.word	0x00000000
        /*0090*/ 	.short	0x0000
        /*0092*/ 	.short	0x0000
        /*0094*/ 	.byte	0x00, 0xf5, 0x21, 0x00


	//----- nvinfo : EIATTR_SPARSE_MMA_MASK
	.align		4
.L_25:
        /*0098*/ 	.byte	0x03, 0x50
        /*009a*/ 	.short	0x0000


	//----- nvinfo : EIATTR_MAXREG_COUNT
	.align		4
        /*009c*/ 	.byte	0x03, 0x1b
        /*009e*/ 	.short	0x00ff


	//----- nvinfo : EIATTR_NUM_BARRIERS
	.align		4
        /*00a0*/ 	.byte	0x02, 0x4c
        /*00a2*/ 	.byte	0x01
	.zero		1


	//----- nvinfo : EIATTR_MERCURY_ISA_VERSION
	.align		4
        /*00a4*/ 	.byte	0x03, 0x5f
        /*00a6*/ 	.short	0x0101


	//----- nvinfo : EIATTR_VRC_CTA_INIT_COUNT
	.align		4
        /*00a8*/ 	.byte	0x02, 0x4a
	.zero		1
	.zero		1


	//----- nvinfo : EIATTR_EXIT_INSTR_OFFSETS
	.align		4
        /*00ac*/ 	.byte	0x04, 0x1c
        /*00ae*/ 	.short	(.L_27 - .L_26)


	//   ....[0]....
.L_26:
        /*00b0*/ 	.word	0x000000e0


	//   ....[1]....
        /*00b4*/ 	.word	0x000011b0


	//----- nvinfo : EIATTR_CRS_STACK_SIZE
	.align		4
.L_27:
        /*00b8*/ 	.byte	0x04, 0x1e
        /*00ba*/ 	.short	(.L_29 - .L_28)
.L_28:
        /*00bc*/ 	.word	0x00000000


	//----- nvinfo : EIATTR_CBANK_PARAM_SIZE
	.align		4
.L_29:
        /*00c0*/ 	.byte	0x03, 0x19
        /*00c2*/ 	.short	0x0030


	//----- nvinfo : EIATTR_PARAM_CBANK
	.align		4
        /*00c4*/ 	.byte	0x04, 0x0a
        /*00c6*/ 	.short	(.L_31 - .L_30)
	.align		4
.L_30:
        /*00c8*/ 	.word	index@(.nv.constant0._Z23conv2d_pad_z_out_sharedPfS_S_iiiiif)
        /*00cc*/ 	.short	0x0380
        /*00ce*/ 	.short	0x0030


	//----- nvinfo : EIATTR_SW_WAR
	.align		4
.L_31:
        /*00d0*/ 	.byte	0x04, 0x36
        /*00d2*/ 	.short	(.L_33 - .L_32)
.L_32:
        /*00d4*/ 	.word	0x00000008
.L_33:


//--------------------- .nv.callgraph             --------------------------
	.section	.nv.callgraph,"",@"SHT_CUDA_CALLGRAPH"
	.align	4
	.sectionentsize	8
	.align		4
        /*0000*/ 	.word	0x00000000
	.align		4
        /*0004*/ 	.word	0xffffffff
	.align		4
        /*0008*/ 	.word	0x00000000
	.align		4
        /*000c*/ 	.word	0xfffffffe
	.align		4
        /*0010*/ 	.word	0x00000000
	.align		4
        /*0014*/ 	.word	0xfffffffd
	.align		4
        /*0018*/ 	.word	0x00000000
	.align		4
        /*001c*/ 	.word	0xfffffffc


//--------------------- .text._Z23conv2d_pad_z_out_sharedPfS_S_iiiiif --------------------------
	.section	.text._Z23conv2d_pad_z_out_sharedPfS_S_iiiiif,"ax",@progbits
	.align	128
        .global         _Z23conv2d_pad_z_out_sharedPfS_S_iiiiif
        .type           _Z23conv2d_pad_z_out_sharedPfS_S_iiiiif,@function
        .size           _Z23conv2d_pad_z_out_sharedPfS_S_iiiiif,(.L_x_28 - _Z23conv2d_pad_z_out_sharedPfS_S_iiiiif)
        .other          _Z23conv2d_pad_z_out_sharedPfS_S_iiiiif,@"STO_CUDA_ENTRY STV_DEFAULT"
_Z23conv2d_pad_z_out_sharedPfS_S_iiiiif:
.text._Z23conv2d_pad_z_out_sharedPfS_S_iiiiif:
[----:B------:R-:W-:Y:S01]  /*0000*/  LDC R1, c[0x0][0x37c] ;  /* 0x0000df00ff017b82 */ /* 0x000fe20000000800 */
[----:B------:R-:W0:Y:S07]  /*0010*/  S2R R10, SR_TID.Y ;  /* 0x00000000000a7919 */ /* 0x000e2e0000002200 */
[----:B------:R-:W1:Y:S01]  /*0020*/  S2UR UR7, SR_CTAID.Y ;  /* 0x00000000000779c3 */ /* 0x000e620000002600 */
[----:B------:R-:W2:Y:S01]  /*0030*/  LDCU UR24, c[0x0][0x360] ;  /* 0x00006c00ff1877ac */ /* 0x000ea20008000800 */
[----:B------:R-:W3:Y:S01]  /*0040*/  S2R R9, SR_TID.X ;  /* 0x0000000000097919 */ /* 0x000ee20000002100 */
[----:B------:R-:W1:Y:S05]  /*0050*/  LDCU UR25, c[0x0][0x364] ;  /* 0x00006c80ff1977ac */ /* 0x000e6a0008000800 */
[----:B------:R-:W2:Y:S01]  /*0060*/  S2UR UR10, SR_CTAID.X ;  /* 0x00000000000a79c3 */ /* 0x000ea20000002500 */
[----:B------:R-:W4:Y:S01]  /*0070*/  LDCU.64 UR16, c[0x0][0x398] ;  /* 0x00007300ff1077ac */ /* 0x000f220008000a00 */
[----:B-1----:R-:W-:-:S06]  /*0080*/  UIMAD UR7, UR7, UR25, URZ ;  /* 0x00000019070772a4 */ /* 0x002fcc000f8e02ff */
[----:B0-----:R-:W-:Y:S01]  /*0090*/  VIADD R0, R10, UR7 ;  /* 0x000000070a007c36 */ /* 0x001fe20008000000 */
[----:B--2---:R-:W-:-:S04]  /*00a0*/  UIMAD UR10, UR10, UR24, URZ ;  /* 0x000000180a0a72a4 */ /* 0x004fc8000f8e02ff */
[----:B----4-:R-:W-:Y:S02]  /*00b0*/  ISETP.GE.AND P0, PT, R0, UR16, PT ;  /* 0x0000001000007c0c */ /* 0x010fe4000bf06270 */
[----:B---3--:R-:W-:-:S05]  /*00c0*/  VIADD R7, R9, UR10 ;  /* 0x0000000a09077c36 */ /* 0x008fca0008000000 */
[----:B------:R-:W-:-:S13]  /*00d0*/  ISETP.GE.OR P0, PT, R7, UR17, P0 ;  /* 0x0000001107007c0c */ /* 0x000fda0008706670 */
[----:B------:R-:W-:Y:S05]  /*00e0*/  @P0 EXIT ;  /* 0x000000000000094d */ /* 0x000fea0003800000 */
[----:B------:R-:W0:Y:S01]  /*00f0*/  LDCU UR12, c[0x0][0x3a0] ;  /* 0x00007400ff0c77ac */ /* 0x000e220008000800 */
[----:B------:R-:W1:Y:S01]  /*0100*/  S2UR UR26, SR_CTAID.Z ;  /* 0x00000000001a79c3 */ /* 0x000e620000002700 */
[----:B------:R-:W-:Y:S01]  /*0110*/  IMAD.MOV.U32 R12, RZ, RZ, RZ ;  /* 0x000000ffff0c7224 */ /* 0x000fe200078e00ff */
[----:B------:R-:W2:Y:S01]  /*0120*/  LDCU.64 UR18, c[0x0][0x358] ;  /* 0x00006b00ff1277ac */ /* 0x000ea20008000a00 */
[----:B0-----:R-:W-:-:S09]  /*0130*/  UISETP.GE.AND UP0, UPT, UR12, 0x1, UPT ;  /* 0x000000010c00788c */ /* 0x001fd2000bf06270 */
[----:B-12---:R-:W-:Y:S05]  /*0140*/  BRA.U !UP0, `(.L_x_0) ;  /* 0x0000000d08ec7547 */ /* 0x006fea000b800000 */
[----:B------:R-:W0:Y:S01]  /*0150*/  LDCU UR11, c[0x0][0x3a8] ;  /* 0x00007500ff0b77ac */ /* 0x000e220008000800 */
[----:B------:R-:W1:Y:S01]  /*0160*/  S2UR UR6, SR_CgaCtaId ;  /* 0x00000000000679c3 */ /* 0x000e620000008800 */
[----:B------:R-:W-:Y:S01]  /*0170*/  IMAD R8, R10, UR24, R9 ;  /* 0x000000180a087c24 */ /* 0x000fe2000f8e0209 */
[----:B------:R-:W-:Y:S01]  /*0180*/  UMOV UR5, 0x400 ;  /* 0x0000040000057882 */ /* 0x000fe20000000000 */
[----:B------:R-:W-:Y:S01]  /*0190*/  UIMAD UR12, UR26, UR12, URZ ;  /* 0x0000000c1a0c72a4 */ /* 0x000fe2000f8e02ff */
[----:B------:R-:W-:Y:S01]  /*01a0*/  IMAD.MOV.U32 R12, RZ, RZ, RZ ;  /* 0x000000ffff0c7224 */ /* 0x000fe200078e00ff */
[----:B------:R-:W-:Y:S02]  /*01b0*/  UIMAD UR27, UR16, UR17, URZ ;  /* 0x00000011101b72a4 */ /* 0x000fe4000f8e02ff */
[----:B0-----:R-:W-:Y:S02]  /*01c0*/  UIADD3 UR4, UPT, UPT, UR11, -0x1, URZ ;  /* 0xffffffff0b047890 */ /* 0x001fe4000fffe0ff */
[----:B------:R-:W-:-:S02]  /*01d0*/  UIMAD UR28, UR11, UR11, URZ ;  /* 0x0000000b0b1c72a4 */ /* 0x000fc4000f8e02ff */
[----:B------:R-:W-:Y:S02]  /*01e0*/  ULEA.HI UR4, UR4, UR4, URZ, 0x1 ;  /* 0x0000000404047291 */ /* 0x000fe4000f8f08ff */
[----:B------:R-:W-:Y:S02]  /*01f0*/  ULOP3.LUT UR29, UR11, 0x3, URZ, 0xc0, !UPT ;  /* 0x000000030b1d7892 */ /* 0x000fe4000f8ec0ff */
[----:B------:R-:W-:Y:S02]  /*0200*/  USHF.R.S32.HI UR4, URZ, 0x1, UR4 ;  /* 0x00000001ff047899 */ /* 0x000fe40008011404 */
[----:B-1----:R-:W-:Y:S02]  /*0210*/  ULEA UR5, UR6, UR5, 0x18 ;  /* 0x0000000506057291 */ /* 0x002fe4000f8ec0ff */
[----:B------:R-:W-:Y:S02]  /*0220*/  ULOP3.LUT UR11, UR11, 0x7ffffffc, URZ, 0xc0, !UPT ;  /* 0x7ffffffc0b0b7892 */ /* 0x000fe4000f8ec0ff */
[----:B------:R-:W-:Y:S01]  /*0230*/  VIADD R6, R7, -UR4 ;  /* 0x8000000407067c36 */ /* 0x000fe20008000000 */
[----:B------:R-:W-:Y:S01]  /*0240*/  UIMAD UR12, UR28, UR12, URZ ;  /* 0x0000000c1c0c72a4 */ /* 0x000fe2000f8e02ff */
[----:B------:R-:W-:Y:S01]  /*0250*/  LEA R8, R8, UR5, 0x2 ;  /* 0x0000000508087c11 */ /* 0x000fe2000f8e10ff */
[----:B------:R-:W-:-:S02]  /*0260*/  VIADD R9, R9, -UR4 ;  /* 0x8000000409097c36 */ /* 0x000fc40008000000 */
[----:B------:R-:W-:Y:S01]  /*0270*/  SHF.R.S32.HI R11, RZ, 0x1f, R6 ;  /* 0x0000001fff0b7819 */ /* 0x000fe20000011406 */
[----:B------:R-:W-:Y:S01]  /*0280*/  VIADD R10, R10, -UR4 ;  /* 0x800000040a0a7c36 */ /* 0x000fe20008000000 */
[----:B------:R-:W-:-:S06]  /*0290*/  UMOV UR4, URZ ;  /* 0x000000ff00047c82 */ /* 0x000fcc0008000000 */
.L_x_26:
[----:B0-----:R-:W0:Y:S01]  /*02a0*/  LDCU.64 UR8, c[0x0][0x380] ;  /* 0x00007000ff0877ac */ /* 0x001e220008000a00 */
[----:B--234-:R-:W-:Y:S01]  /*02b0*/  HFMA2 R3, -RZ, RZ, 0, 2.384185791015625e-07 ;  /* 0x00000004ff037431 */ /* 0x01cfe200000001ff */
[----:B-1----:R-:W1:Y:S01]  /*02c0*/  LDCU UR6, c[0x0][0x39c] ;  /* 0x00007380ff0677ac */ /* 0x002e620008000800 */
[----:B------:R-:W-:-:S04]  /*02d0*/  UIMAD UR5, UR27, UR4, URZ ;  /* 0x000000041b0572a4 */ /* 0x000fc8000f8e02ff */
[----:B0-----:R-:W-:-:S07]  /*02e0*/  UIMAD.WIDE UR8, UR5, 0x4, UR8 ;  /* 0x00000004050878a5 */ /* 0x001fce000f8e0208 */
[----:B------:R-:W0:Y:S01]  /*02f0*/  LDCU UR5, c[0x0][0x3a8] ;  /* 0x00007500ff0577ac */ /* 0x000e220008000800 */
[----:B-1----:R-:W-:Y:S01]  /*0300*/  IMAD R2, R0, UR6, R7 ;  /* 0x0000000600027c24 */ /* 0x002fe2000f8e0207 */
[----:B------:R-:W1:Y:S03]  /*0310*/  LDCU UR6, c[0x0][0x3a0] ;  /* 0x00007400ff0677ac */ /* 0x000e660008000800 */
[----:B------:R-:W-:-:S06]  /*0320*/  IMAD.WIDE R2, R2, R3, UR8 ;  /* 0x0000000802027e25 */ /* 0x000fcc000f8e0203 */
[----:B------:R-:W2:Y:S01]  /*0330*/  LDG.E R3, desc[UR18][R2.64] ;  /* 0x0000001202037981 */ /* 0x000ea2000c1e1900 */
[----:B------:R-:W-:Y:S02]  /*0340*/  UIMAD UR20, UR28, UR4, URZ ;  /* 0x000000041c1472a4 */ /* 0x000fe4000f8e02ff */
[----:B------:R-:W-:Y:S02]  /*0350*/  UIADD3 UR4, UPT, UPT, UR4, 0x1, URZ ;  /* 0x0000000104047890 */ /* 0x000fe4000fffe0ff */
[----:B------:R-:W-:Y:S02]  /*0360*/  UIADD3 UR20, UP0, UPT, UR20, UR12, URZ ;  /* 0x0000000c14147290 */ /* 0x000fe4000ff1e0ff */
[----:B0-----:R-:W-:Y:S02]  /*0370*/  UISETP.GE.AND UP1, UPT, UR5, 0x1, UPT ;  /* 0x000000010500788c */ /* 0x001fe4000bf26270 */
[----:B------:R-:W-:Y:S02]  /*0380*/  ULEA.HI.X.SX32 UR31, UR12, URZ, 0x1, UP0 ;  /* 0x000000ff0c1f7291 */ /* 0x000fe400080f0eff */
[----:B-1----:R-:W-:Y:S01]  /*0390*/  UISETP.NE.AND UP0, UPT, UR4, UR6, UPT ;  /* 0x000000060400728c */ /* 0x002fe2000bf05270 */
[----:B--2---:R0:W-:Y:S01]  /*03a0*/  STS [R8], R3 ;  /* 0x0000000308007388 */ /* 0x0041e20000000800 */
[----:B------:R-:W-:Y:S06]  /*03b0*/  BAR.SYNC.DEFER_BLOCKING 0x0 ;  /* 0x0000000000007b1d */ /* 0x000fec0000010000 */
[----:B------:R-:W-:Y:S05]  /*03c0*/  BRA.U !UP1, `(.L_x_1) ;  /* 0x0000000d09447547 */ /* 0x000fea000b800000 */
[----:B------:R-:W-:-:S05]  /*03d0*/  UMOV UR5, URZ ;  /* 0x000000ff00057c82 */ /* 0x000fca0008000000 */
.L_x_25:
[----:B-1----:R-:W1:Y:S01]  /*03e0*/  LDCU UR6, c[0x0][0x3a8] ;  /* 0x00007500ff0677ac */ /* 0x002e620008000800 */
[----:B------:R-:W-:Y:S01]  /*03f0*/  VIADD R20, R10, UR5 ;  /* 0x000000050a147c36 */ /* 0x000fe20008000000 */
[----:B--2---:R-:W2:Y:S03]  /*0400*/  LDCU.64 UR22, c[0x0][0x398] ;  /* 0x00007300ff1677ac */ /* 0x004ea60008000a00 */
[C---:B------:R-:W-:Y:S02]  /*0410*/  VIADD R13, R20.reuse, UR7 ;  /* 0x00000007140d7c36 */ /* 0x040fe40008000000 */
[----:B0--3--:R-:W-:Y:S01]  /*0420*/  IMAD R14, R20, UR24, RZ ;  /* 0x00000018140e7c24 */ /* 0x009fe2000f8e02ff */
[----:B-1----:R-:W-:Y:S02]  /*0430*/  UISETP.GE.U32.AND UP2, UPT, UR6, 0x4, UPT ;  /* 0x000000040600788c */ /* 0x002fe4000bf46070 */
[----:B------:R-:W-:Y:S01]  /*0440*/  UIMAD UR15, UR5, UR6, URZ ;  /* 0x00000006050f72a4 */ /* 0x000fe2000f8e02ff */
[----:B--2---:R-:W-:Y:S01]  /*0450*/  ISETP.GE.AND P0, PT, R13, UR22, PT ;  /* 0x000000160d007c0c */ /* 0x004fe2000bf06270 */
[----:B------:R-:W-:-:S03]  /*0460*/  UIADD3 UR5, UPT, UPT, UR5, 0x1, URZ ;  /* 0x0000000105057890 */ /* 0x000fc6000fffe0ff */
[C---:B------:R-:W-:Y:S01]  /*0470*/  ISETP.GT.AND P0, PT, R13.reuse, -0x1, !P0 ;  /* 0xffffffff0d00780c */ /* 0x040fe20004704270 */
[----:B------:R-:W-:Y:S01]  /*0480*/  IMAD R13, R13, UR23, RZ ;  /* 0x000000170d0d7c24 */ /* 0x000fe2000f8e02ff */
[----:B------:R-:W-:-:S03]  /*0490*/  UISETP.NE.AND UP1, UPT, UR5, UR6, UPT ;  /* 0x000000060500728c */ /* 0x000fc6000bf25270 */
[----:B------:R-:W-:Y:S01]  /*04a0*/  UMOV UR6, URZ ;  /* 0x000000ff00067c82 */ /* 0x000fe20008000000 */
[----:B----4-:R-:W-:Y:S07]  /*04b0*/  BRA.U !UP2, `(.L_x_2) ;  /* 0x000000050a9c7547 */ /* 0x010fee000b800000 */
[----:B------:R-:W1:Y:S01]  /*04c0*/  S2UR UR13, SR_CgaCtaId ;  /* 0x00000000000d79c3 */ /* 0x000e620000008800 */
[----:B------:R-:W-:Y:S01]  /*04d0*/  UMOV UR6, 0x400 ;  /* 0x0000040000067882 */ /* 0x000fe20000000000 */
[----:B------:R-:W-:Y:S01]  /*04e0*/  ISETP.GE.U32.AND P2, PT, R20, UR25, PT ;  /* 0x0000001914007c0c */ /* 0x000fe2000bf46070 */
[----:B------:R-:W2:Y:S01]  /*04f0*/  LDCU UR32, c[0x0][0x39c] ;  /* 0x00007380ff2077ac */ /* 0x000ea20008000800 */
[----:B------:R-:W-:Y:S01]  /*0500*/  SHF.R.S32.HI R16, RZ, 0x1f, R13 ;  /* 0x0000001fff107819 */ /* 0x000fe2000001140d */
[----:B------:R-:W3:Y:S01]  /*0510*/  LDCU.64 UR22, c[0x0][0x390] ;  /* 0x00007200ff1677ac */ /* 0x000ee20008000a00 */
[----:B-1----:R-:W-:-:S03]  /*0520*/  ULEA UR21, UR13, UR6, 0x18 ;  /* 0x000000060d157291 */ /* 0x002fc6000f8ec0ff */
[----:B--23--:R-:W-:-:S09]  /*0530*/  UMOV UR6, URZ ;  /* 0x000000ff00067c82 */ /* 0x00cfd20008000000 */
.L_x_14:
[----:B------:R-:W-:Y:S01]  /*0540*/  VIADD R15, R9, UR6 ;  /* 0x00000006090f7c36 */ /* 0x000fe20008000000 */
[----:B------:R-:W-:Y:S03]  /*0550*/  BSSY.RECONVERGENT B0, `(.L_x_3) ;  /* 0x0000011000007945 */ /* 0x000fe60003800200 */
[----:B-12-4-:R-:W-:Y:S01]  /*0560*/  IMAD.IADD R17, R14, 0x1, R15 ;  /* 0x000000010e117824 */ /* 0x016fe200078e020f */
[C---:B------:R-:W-:Y:S01]  /*0570*/  ISETP.GE.U32.OR P1, PT, R15.reuse, UR24, P2 ;  /* 0x000000180f007c0c */ /* 0x040fe20009726470 */
[----:B------:R-:W-:-:S03]  /*0580*/  VIADD R18, R15, UR10 ;  /* 0x0000000a0f127c36 */ /* 0x000fc60008000000 */
[----:B------:R-:W-:-:S09]  /*0590*/  LEA R17, R17, UR21, 0x2 ;  /* 0x0000001511117c11 */ /* 0x000fd2000f8e10ff */
[----:B------:R1:W2:Y:S01]  /*05a0*/  @!P1 LDS R19, [R17] ;  /* 0x0000000011139984 */ /* 0x0002a20000000800 */
[----:B---3--:R-:W-:Y:S05]  /*05b0*/  @!P1 BRA `(.L_x_4) ;  /* 0x0000000000289947 */ /* 0x008fea0003800000 */
[C---:B------:R-:W-:Y:S01]  /*05c0*/  ISETP.GE.AND P1, PT, R18.reuse, UR32, PT ;  /* 0x0000002012007c0c */ /* 0x040fe2000bf26270 */
[----:B------:R-:W2:Y:S03]  /*05d0*/  LDCU UR13, c[0x0][0x3ac] ;  /* 0x00007580ff0d77ac */ /* 0x000ea60008000800 */
[----:B------:R-:W-:-:S04]  /*05e0*/  ISETP.GT.AND P1, PT, R18, -0x1, !P1 ;  /* 0xffffffff1200780c */ /* 0x000fc80004f24270 */
[----:B------:R-:W-:Y:S01]  /*05f0*/  PLOP3.LUT P1, PT, P1, P0, PT, 0x80, 0x8 ;  /* 0x000000000008781c */ /* 0x000fe20000f21070 */
[----:B--2---:R-:W-:-:S12]  /*0600*/  IMAD.U32 R19, RZ, RZ, UR13 ;  /* 0x0000000dff137e24 */ /* 0x004fd8000f8e00ff */
[----:B------:R-:W-:Y:S05]  /*0610*/  @!P1 BRA `(.L_x_4) ;  /* 0x0000000000109947 */ /* 0x000fea0003800000 */
[----:B------:R-:W-:Y:S01]  /*0620*/  IADD3 R2, PT, PT, R13, R18, RZ ;  /* 0x000000120d027210 */ /* 0x000fe20007ffe0ff */
[----:B0-----:R-:W-:-:S04]  /*0630*/  IMAD.MOV.U32 R3, RZ, RZ, 0x4 ;  /* 0x00000004ff037424 */ /* 0x001fc800078e00ff */
[----:B------:R-:W-:-:S05]  /*0640*/  IMAD.WIDE R2, R2, R3, UR8 ;  /* 0x0000000802027e25 */ /* 0x000fca000f8e0203 */
[----:B------:R3:W5:Y:S02]  /*0650*/  LDG.E R19, desc[UR18][R2.64] ;  /* 0x0000001202137981 */ /* 0x000764000c1e1900 */
.L_x_4:
[----:B------:R-:W-:Y:S05]  /*0660*/  BSYNC.RECONVERGENT B0 ;  /* 0x0000000000007941 */ /* 0x000fea0003800200 */
.L_x_3:
[----:B------:R-:W-:-:S04]  /*0670*/  UIADD3 UR13, UPT, UPT, UR15, UR6, URZ ;  /* 0x000000060f0d7290 */ /* 0x000fc8000fffe0ff */
[----:B------:R-:W-:-:S04]  /*0680*/  UIADD3 UR13, UP2, UPT, UR13, UR20, URZ ;  /* 0x000000140d0d7290 */ /* 0x000fc8000ff5e0ff */
[----:B------:R-:W-:Y:S02]  /*0690*/  UIADD3.X UR14, UPT, UPT, URZ, UR31, URZ, UP2, !UPT ;  /* 0x0000001fff0e7290 */ /* 0x000fe400097fe4ff */
[----:B------:R-:W-:-:S04]  /*06a0*/  ULEA UR30, UP2, UR13, UR22, 0x2 ;  /* 0x000000160d1e7291 */ /* 0x000fc8000f8410ff */
[----:B------:R-:W-:Y:S02]  /*06b0*/  ULEA.HI.X UR13, UR13, UR23, UR14, 0x2, UP2 ;  /* 0x000000170d0d7291 */ /* 0x000fe400090f140e */
[----:B------:R-:W-:-:S04]  /*06c0*/  IMAD.U32 R4, RZ, RZ, UR30 ;  /* 0x0000001eff047e24 */ /* 0x000fc8000f8e00ff */
[----:B------:R-:W-:-:S06]  /*06d0*/  IMAD.U32 R5, RZ, RZ, UR13 ;  /* 0x0000000dff057e24 */ /* 0x000fcc000f8e00ff */
[----:B------:R-:W2:Y:S01]  /*06e0*/  LDG.E R5, desc[UR18][R4.64] ;  /* 0x0000001204057981 */ /* 0x000ea2000c1e1900 */
[----:B------:R-:W-:Y:S01]  /*06f0*/  USHF.R.S32.HI UR13, URZ, 0x1f, UR6 ;  /* 0x0000001fff0d7899 */ /* 0x000fe20008011406 */
[----:B---3--:R-:W-:Y:S01]  /*0700*/  VIADD R2, R15, 0x1 ;  /* 0x000000010f027836 */ /* 0x008fe20000000000 */
[----:B0-----:R-:W-:Y:S01]  /*0710*/  IADD3 R3, P3, P5, R13, UR6, R6 ;  /* 0x000000060d037c10 */ /* 0x001fe2000fd7e006 */
[----:B------:R-:W-:Y:S03]  /*0720*/  BSSY.RECONVERGENT B0, `(.L_x_5) ;  /* 0x0000012000007945 */ /* 0x000fe60003800200 */
[----:B------:R-:W-:Y:S02]  /*0730*/  IADD3.X R22, PT, PT, R16, UR13, R11, P3, P5 ;  /* 0x0000000d10167c10 */ /* 0x000fe40009fea40b */
[----:B------:R-:W-:Y:S02]  /*0740*/  ISETP.LT.U32.AND P1, PT, R2, UR24, PT ;  /* 0x0000001802007c0c */ /* 0x000fe4000bf21070 */
[----:B------:R-:W-:-:S02]  /*0750*/  ISETP.GE.U32.AND P3, PT, R20, UR25, PT ;  /* 0x0000001914007c0c */ /* 0x000fc4000bf66070 */
[----:B------:R-:W-:-:S04]  /*0760*/  LEA R2, P4, R3, UR8, 0x2 ;  /* 0x0000000803027c11 */ /* 0x000fc8000f8810ff */
[----:B------:R-:W-:Y:S01]  /*0770*/  LEA.HI.X R3, R3, UR9, R22, 0x2, P4 ;  /* 0x0000000903037c11 */ /* 0x000fe2000a0f1416 */
[----:B--2--5:R-:W-:-:S06]  /*0780*/  FFMA R22, R5, R19, R12 ;  /* 0x0000001305167223 */ /* 0x024fcc000000000c */
[----:B------:R-:W-:Y:S05]  /*0790*/  @!P3 BRA P1, `(.L_x_6) ;  /* 0x000000000024b947 */ /* 0x000fea0000800000 */
[----:B------:R-:W-:Y:S01]  /*07a0*/  VIADD R4, R18, 0x1 ;  /* 0x0000000112047836 */ /* 0x000fe20000000000 */
[----:B------:R-:W0:Y:S04]  /*07b0*/  LDCU UR13, c[0x0][0x3ac] ;  /* 0x00007580ff0d77ac */ /* 0x000e280008000800 */
[----:B------:R-:W-:-:S04]  /*07c0*/  ISETP.GE.AND P1, PT, R4, UR32, PT ;  /* 0x0000002004007c0c */ /* 0x000fc8000bf26270 */
[----:B------:R-:W-:-:S04]  /*07d0*/  ISETP.GT.AND P1, PT, R4, -0x1, !P1 ;  /* 0xffffffff0400780c */ /* 0x000fc80004f24270 */
[----:B------:R-:W-:Y:S01]  /*07e0*/  PLOP3.LUT P1, PT, P1, P0, PT, 0x80, 0x8 ;  /* 0x000000000008781c */ /* 0x000fe20000f21070 */
[----:B0-----:R-:W-:-:S12]  /*07f0*/  IMAD.U32 R12, RZ, RZ, UR13 ;  /* 0x0000000dff0c7e24 */ /* 0x001fd8000f8e00ff */
[----:B------:R-:W-:Y:S05]  /*0800*/  @!P1 BRA `(.L_x_7) ;  /* 0x00000000000c9947 */ /* 0x000fea0003800000 */
[----:B------:R3:W5:Y:S01]  /*0810*/  LDG.E R12, desc[UR18][R2.64+0x4] ;  /* 0x00000412020c7981 */ /* 0x000762000c1e1900 */
[----:B------:R-:W-:Y:S05]  /*0820*/  BRA `(.L_x_7) ;  /* 0x0000000000047947 */ /* 0x000fea0003800000 */
.L_x_6:
[----:B------:R0:W2:Y:S02]  /*0830*/  LDS R12, [R17+0x4] ;  /* 0x00000400110c7984 */ /* 0x0000a40000000800 */
.L_x_7:
[----:B------:R-:W-:Y:S05]  /*0840*/  BSYNC.RECONVERGENT B0 ;  /* 0x0000000000007941 */ /* 0x000fea0003800200 */
.L_x_5:
[----:B------:R-:W-:-:S04]  /*0850*/  UIADD3 UR13, UP2, UP3, UR20, UR6, UR15 ;  /* 0x00000006140d7290 */ /* 0x000fc8000fb5e00f */
[----:B------:R-:W-:Y:S02]  /*0860*/  UIADD3.X UR14, UPT, UPT, UR31, URZ, URZ, UP2, UP3 ;  /* 0x000000ff1f0e7290 */ /* 0x000fe400097e64ff */
[----:B------:R-:W-:-:S04]  /*0870*/  ULEA UR30, UP2, UR13, UR22, 0x2 ;  /* 0x000000160d1e7291 */ /* 0x000fc8000f8410ff */
[----:B------:R-:W-:Y:S02]  /*0880*/  ULEA.HI.X UR14, UR13, UR23, UR14, 0x2, UP2 ;  /* 0x000000170d0e7291 */ /* 0x000fe400090f140e */
[----:B------:R-:W-:-:S04]  /*0890*/  MOV R4, UR30 ;  /* 0x0000001e00047c02 */ /* 0x000fc80008000f00 */
[----:B------:R-:W-:-:S05]  /*08a0*/  IMAD.U32 R5, RZ, RZ, UR14 ;  /* 0x0000000eff057e24 */ /* 0x000fca000f8e00ff */
[----:B------:R-:W2:Y:S01]  /*08b0*/  LDG.E R19, desc[UR18][R4.64+0x4] ;  /* 0x0000041204137981 */ /* 0x000ea2000c1e1900 */
[----:B------:R-:W-:Y:S01]  /*08c0*/  VIADD R21, R15, 0x2 ;  /* 0x000000020f157836 */ /* 0x000fe20000000000 */
[----:B------:R-:W-:Y:S04]  /*08d0*/  BSSY.RECONVERGENT B0, `(.L_x_8) ;  /* 0x000000e000007945 */ /* 0x000fe80003800200 */
[----:B------:R-:W-:Y:S01]  /*08e0*/  ISETP.LT.U32.AND P1, PT, R21, UR24, PT ;  /* 0x0000001815007c0c */ /* 0x000fe2000bf21070 */
[----:B--2--5:R-:W-:-:S12]  /*08f0*/  FFMA R22, R19, R12, R22 ;  /* 0x0000000c13167223 */ /* 0x024fd80000000016 */
[----:B------:R-:W-:Y:S05]  /*0900*/  @!P3 BRA P1, `(.L_x_9) ;  /* 0x000000000024b947 */ /* 0x000fea0000800000 */
[----:B------:R-:W-:Y:S01]  /*0910*/  VIADD R12, R18, 0x2 ;  /* 0x00000002120c7836 */ /* 0x000fe20000000000 */
[----:B------:R-:W2:Y:S04]  /*0920*/  LDCU UR13, c[0x0][0x3ac] ;  /* 0x00007580ff0d77ac */ /* 0x000ea80008000800 */
[----:B------:R-:W-:-:S04]  /*0930*/  ISETP.GE.AND P1, PT, R12, UR32, PT ;  /* 0x000000200c007c0c */ /* 0x000fc8000bf26270 */
[----:B------:R-:W-:-:S04]  /*0940*/  ISETP.GT.AND P1, PT, R12, -0x1, !P1 ;  /* 0xffffffff0c00780c */ /* 0x000fc80004f24270 */
[----:B------:R-:W-:Y:S01]  /*0950*/  PLOP3.LUT P1, PT, P1, P0, PT, 0x80, 0x8 ;  /* 0x000000000008781c */ /* 0x000fe20000f21070 */
[----:B--2---:R-:W-:-:S12]  /*0960*/  IMAD.U32 R12, RZ, RZ, UR13 ;  /* 0x0000000dff0c7e24 */ /* 0x004fd8000f8e00ff */
[----:B------:R-:W-:Y:S05]  /*0970*/  @!P1 BRA `(.L_x_10) ;  /* 0x00000000000c9947 */ /* 0x000fea0003800000 */
[----:B------:R2:W5:Y:S01]  /*0980*/  LDG.E R12, desc[UR18][R2.64+0x8] ;  /* 0x00000812020c7981 */ /* 0x000562000c1e1900 */
[----:B------:R-:W-:Y:S05]  /*0990*/  BRA `(.L_x_10) ;  /* 0x0000000000047947 */ /* 0x000fea0003800000 */
.L_x_9:
[----:B------:R2:W4:Y:S02]  /*09a0*/  LDS R12, [R17+0x8] ;  /* 0x00000800110c7984 */ /* 0x0005240000000800 */
.L_x_10:
[----:B------:R-:W-:Y:S05]  /*09b0*/  BSYNC.RECONVERGENT B0 ;  /* 0x0000000000007941 */ /* 0x000fea0003800200 */
.L_x_8:
[----:B------:R-:W4:Y:S01]  /*09c0*/  LDG.E R19, desc[UR18][R4.64+0x8] ;  /* 0x0000081204137981 */ /* 0x000f22000c1e1900 */
[----:B------:R-:W-:Y:S01]  /*09d0*/  VIADD R15, R15, 0x3 ;  /* 0x000000030f0f7836 */ /* 0x000fe20000000000 */
[----:B------:R-:W-:Y:S04]  /*09e0*/  BSSY.RECONVERGENT B0, `(.L_x_11) ;  /* 0x000000e000007945 */ /* 0x000fe80003800200 */
[----:B------:R-:W-:Y:S01]  /*09f0*/  ISETP.LT.U32.AND P1, PT, R15, UR24, PT ;  /* 0x000000180f007c0c */ /* 0x000fe2000bf21070 */
[----:B----45:R-:W-:-:S12]  /*0a00*/  FFMA R22, R19, R12, R22 ;  /* 0x0000000c13167223 */ /* 0x030fd80000000016 */
[----:B------:R-:W-:Y:S05]  /*0a10*/  @!P3 BRA P1, `(.L_x_12) ;  /* 0x000000000024b947 */ /* 0x000fea0000800000 */
[----:B------:R-:W-:Y:S01]  /*0a20*/  VIADD R18, R18, 0x3 ;  /* 0x0000000312127836 */ /* 0x000fe20000000000 */
[----:B------:R-:W4:Y:S04]  /*0a30*/  LDCU UR13, c[0x0][0x3ac] ;  /* 0x00007580ff0d77ac */ /* 0x000f280008000800 */
[----:B------:R-:W-:-:S04]  /*0a40*/  ISETP.GE.AND P1, PT, R18, UR32, PT ;  /* 0x0000002012007c0c */ /* 0x000fc8000bf26270 */
[----:B------:R-:W-:-:S04]  /*0a50*/  ISETP.GT.AND P1, PT, R18, -0x1, !P1 ;  /* 0xffffffff1200780c */ /* 0x000fc80004f24270 */
[----:B------:R-:W-:Y:S02]  /*0a60*/  PLOP3.LUT P1, PT, P1, P0, PT, 0x80, 0x8 ;  /* 0x000000000008781c */ /* 0x000fe40000f21070 */
[----:B----4-:R-:W-:-:S11]  /*0a70*/  MOV R12, UR13 ;  /* 0x0000000d000c7c02 */ /* 0x010fd60008000f00 */
[----:B------:R-:W-:Y:S05]  /*0a80*/  @!P1 BRA `(.L_x_13) ;  /* 0x00000000000c9947 */ /* 0x000fea0003800000 */
[----:B------:R4:W5:Y:S01]  /*0a90*/  LDG.E R12, desc[UR18][R2.64+0xc] ;  /* 0x00000c12020c7981 */ /* 0x000962000c1e1900 */
[----:B------:R-:W-:Y:S05]  /*0aa0*/  BRA `(.L_x_13) ;  /* 0x0000000000047947 */ /* 0x000fea0003800000 */
.L_x_12:
[----:B------:R4:W0:Y:S02]  /*0ab0*/  LDS R12, [R17+0xc] ;  /* 0x00000c00110c7984 */ /* 0x0008240000000800 */
.L_x_13:
[----:B------:R-:W-:Y:S05]  /*0ac0*/  BSYNC.RECONVERGENT B0 ;  /* 0x0000000000007941 */ /* 0x000fea0003800200 */
.L_x_11:
[----:B------:R-:W0:Y:S01]  /*0ad0*/  LDG.E R5, desc[UR18][R4.64+0xc] ;  /* 0x00000c1204057981 */ /* 0x000e22000c1e1900 */
[----:B------:R-:W-:-:S04]  /*0ae0*/  UIADD3 UR6, UPT, UPT, UR6, 0x4, URZ ;  /* 0x0000000406067890 */ /* 0x000fc8000fffe0ff */
[----:B------:R-:W-:Y:S01]  /*0af0*/  UISETP.NE.AND UP2, UPT, UR6, UR11, UPT ;  /* 0x0000000b0600728c */ /* 0x000fe2000bf45270 */
[----:B0----5:R-:W-:-:S08]  /*0b00*/  FFMA R12, R5, R12, R22 ;  /* 0x0000000c050c7223 */ /* 0x021fd00000000016 */
[----:B------:R-:W-:Y:S05]  /*0b10*/  BRA.U UP2, `(.L_x_14) ;  /* 0xfffffff902887547 */ /* 0x000fea000b83ffff */
[----:B------:R-:W-:-:S05]  /*0b20*/  UMOV UR6, UR11 ;  /* 0x0000000b00067c82 */ /* 0x000fca0008000000 */
.L_x_2:
[----:B------:R-:W-:-:S09]  /*0b30*/  UISETP.NE.AND UP2, UPT, UR29, URZ, UPT ;  /* 0x000000ff1d00728c */ /* 0x000fd2000bf45270 */
[----:B------:R-:W-:Y:S05]  /*0b40*/  BRA.U !UP2, `(.L_x_15) ;  /* 0x000000050a607547 */ /* 0x000fea000b800000 */
[----:B------:R-:W5:Y:S01]  /*0b50*/  S2UR UR14, SR_CgaCtaId ;  /* 0x00000000000e79c3 */ /* 0x000f620000008800 */
[----:B------:R-:W-:Y:S01]  /*0b60*/  VIADD R5, R9, UR6 ;  /* 0x0000000609057c36 */ /* 0x000fe20008000000 */
[----:B------:R-:W-:Y:S01]  /*0b70*/  ISETP.GE.U32.AND P2, PT, R20, UR25, PT ;  /* 0x0000001914007c0c */ /* 0x000fe2000bf46070 */
[----:B------:R-:W-:Y:S01]  /*0b80*/  UMOV UR13, 0x400 ;  /* 0x00000400000d7882 */ /* 0x000fe20000000000 */
[----:B------:R-:W-:Y:S01]  /*0b90*/  BSSY.RECONVERGENT B0, `(.L_x_16) ;  /* 0x0000014000007945 */ /* 0x000fe20003800200 */
[----:B------:R-:W-:Y:S01]  /*0ba0*/  IMAD.IADD R14, R14, 0x1, R5 ;  /* 0x000000010e0e7824 */ /* 0x000fe200078e0205 */
[C---:B------:R-:W-:Y:S01]  /*0bb0*/  ISETP.LT.U32.AND P1, PT, R5.reuse, UR24, PT ;  /* 0x0000001805007c0c */ /* 0x040fe2000bf21070 */
[----:B------:R-:W-:Y:S01]  /*0bc0*/  VIADD R4, R5, UR10 ;  /* 0x0000000a05047c36 */ /* 0x000fe20008000000 */
[----:B-----5:R-:W-:-:S06]  /*0bd0*/  ULEA UR13, UR14, UR13, 0x18 ;  /* 0x0000000d0e0d7291 */ /* 0x020fcc000f8ec0ff */
[----:B------:R-:W-:-:S05]  /*0be0*/  LEA R14, R14, UR13, 0x2 ;  /* 0x0000000d0e0e7c11 */ /* 0x000fca000f8e10ff */
[----:B------:R-:W-:Y:S05]  /*0bf0*/  @!P2 BRA P1, `(.L_x_17) ;  /* 0x000000000030a947 */ /* 0x000fea0000800000 */
[----:B------:R-:W5:Y:S01]  /*0c00*/  LDCU UR13, c[0x0][0x39c] ;  /* 0x00007380ff0d77ac */ /* 0x000f620008000800 */
[----:B------:R-:W0:Y:S01]  /*0c10*/  LDCU UR14, c[0x0][0x3ac] ;  /* 0x00007580ff0e77ac */ /* 0x000e220008000800 */
[----:B-----5:R-:W-:-:S04]  /*0c20*/  ISETP.GE.AND P1, PT, R4, UR13, PT ;  /* 0x0000000d04007c0c */ /* 0x020fc8000bf26270 */
[----:B------:R-:W-:Y:S01]  /*0c30*/  ISETP.GT.AND P1, PT, R4, -0x1, !P1 ;  /* 0xffffffff0400780c */ /* 0x000fe20004f24270 */
[----:B0-----:R-:W-:-:S03]  /*0c40*/  IMAD.U32 R15, RZ, RZ, UR14 ;  /* 0x0000000eff0f7e24 */ /* 0x001fc6000f8e00ff */
[----:B------:R-:W-:-:S13]  /*0c50*/  PLOP3.LUT P1, PT, P1, P0, PT, 0x80, 0x8 ;  /* 0x000000000008781c */ /* 0x000fda0000f21070 */
[----:B------:R-:W-:Y:S05]  /*0c60*/  @!P1 BRA `(.L_x_18) ;  /* 0x0000000000189947 */ /* 0x000fea0003800000 */
[----:B--234-:R-:W-:Y:S02]  /*0c70*/  IMAD.IADD R2, R13, 0x1, R4 ;  /* 0x000000010d027824 */ /* 0x01cfe400078e0204 */
[----:B------:R-:W-:-:S04]  /*0c80*/  IMAD.MOV.U32 R3, RZ, RZ, 0x4 ;  /* 0x00000004ff037424 */ /* 0x000fc800078e00ff */
[----:B------:R-:W-:-:S05]  /*0c90*/  IMAD.WIDE R2, R2, R3, UR8 ;  /* 0x0000000802027e25 */ /* 0x000fca000f8e0203 */
[----:B------:R0:W5:Y:S01]  /*0ca0*/  LDG.E R15, desc[UR18][R2.64] ;  /* 0x00000012020f7981 */ /* 0x000162000c1e1900 */
[----:B------:R-:W-:Y:S05]  /*0cb0*/  BRA `(.L_x_18) ;  /* 0x0000000000047947 */ /* 0x000fea0003800000 */
.L_x_17:
[----:B------:R0:W0:Y:S02]  /*0cc0*/  LDS R15, [R14] ;  /* 0x000000000e0f7984 */ /* 0x0000240000000800 */
.L_x_18:
[----:B------:R-:W-:Y:S05]  /*0cd0*/  BSYNC.RECONVERGENT B0 ;  /* 0x0000000000007941 */ /* 0x000fea0003800200 */
.L_x_16:
[----:B------:R-:W1:Y:S01]  /*0ce0*/  LDCU.64 UR22, c[0x0][0x390] ;  /* 0x00007200ff1677ac */ /* 0x000e620008000a00 */
[----:B------:R-:W-:-:S04]  /*0cf0*/  UIADD3 UR13, UPT, UPT, UR15, UR6, URZ ;  /* 0x000000060f0d7290 */ /* 0x000fc8000fffe0ff */
[----:B------:R-:W-:-:S04]  /*0d00*/  UIADD3 UR13, UP2, UPT, UR13, UR20, URZ ;  /* 0x000000140d0d7290 */ /* 0x000fc8000ff5e0ff */
[----:B------:R-:W-:Y:S02]  /*0d10*/  UIADD3.X UR14, UPT, UPT, URZ, UR31, URZ, UP2, !UPT ;  /* 0x0000001fff0e7290 */ /* 0x000fe400097fe4ff */
[----:B-1----:R-:W-:-:S04]  /*0d20*/  ULEA UR21, UP2, UR13, UR22, 0x2 ;  /* 0x000000160d157291 */ /* 0x002fc8000f8410ff */
[----:B------:R-:W-:Y:S02]  /*0d30*/  ULEA.HI.X UR13, UR13, UR23, UR14, 0x2, UP2 ;  /* 0x000000170d0d7291 */ /* 0x000fe400090f140e */
[----:B0-234-:R-:W-:-:S04]  /*0d40*/  MOV R2, UR21 ;  /* 0x0000001500027c02 */ /* 0x01dfc80008000f00 */
[----:B------:R-:W-:-:S06]  /*0d50*/  IMAD.U32 R3, RZ, RZ, UR13 ;  /* 0x0000000dff037e24 */ /* 0x000fcc000f8e00ff */
[----:B------:R-:W2:Y:S01]  /*0d60*/  LDG.E R3, desc[UR18][R2.64] ;  /* 0x0000001202037981 */ /* 0x000ea2000c1e1900 */
[----:B------:R-:W-:Y:S01]  /*0d70*/  UISETP.NE.AND UP2, UPT, UR29, 0x1, UPT ;  /* 0x000000011d00788c */ /* 0x000fe2000bf45270 */
[----:B--2--5:R-:W-:-:S08]  /*0d80*/  FFMA R12, R3, R15, R12 ;  /* 0x0000000f030c7223 */ /* 0x024fd0000000000c */
[----:B------:R-:W-:Y:S05]  /*0d90*/  BRA.U !UP2, `(.L_x_15) ;  /* 0x000000010acc7547 */ /* 0x000fea000b800000 */
[----:B------:R-:W-:Y:S01]  /*0da0*/  SHF.R.S32.HI R16, RZ, 0x1f, R13 ;  /* 0x0000001fff107819 */ /* 0x000fe2000001140d */
[----:B------:R-:W-:Y:S01]  /*0db0*/  VIADD R3, R5, 0x1 ;  /* 0x0000000105037836 */ /* 0x000fe20000000000 */
[----:B------:R-:W-:Y:S01]  /*0dc0*/  IADD3 R13, P1, P3, R13, UR6, R6 ;  /* 0x000000060d0d7c10 */ /* 0x000fe2000fb3e006 */
[----:B------:R-:W-:Y:S03]  /*0dd0*/  BSSY.RECONVERGENT B0, `(.L_x_19) ;  /* 0x0000011000007945 */ /* 0x000fe60003800200 */
[----:B------:R-:W-:Y:S02]  /*0de0*/  IADD3.X R16, PT, PT, R16, RZ, R11, P1, P3 ;  /* 0x000000ff10107210 */ /* 0x000fe40000fe640b */
[----:B------:R-:W-:Y:S02]  /*0df0*/  ISETP.LT.U32.AND P3, PT, R3, UR24, PT ;  /* 0x0000001803007c0c */ /* 0x000fe4000bf61070 */
[----:B------:R-:W-:-:S04]  /*0e00*/  LEA R2, P1, R13, UR8, 0x2 ;  /* 0x000000080d027c11 */ /* 0x000fc8000f8210ff */
[----:B------:R-:W-:-:S07]  /*0e10*/  LEA.HI.X R3, R13, UR9, R16, 0x2, P1 ;  /* 0x000000090d037c11 */ /* 0x000fce00088f1410 */
[----:B------:R-:W-:Y:S05]  /*0e20*/  @!P2 BRA P3, `(.L_x_20) ;  /* 0x000000000028a947 */ /* 0x000fea0001800000 */
[----:B------:R-:W0:Y:S01]  /*0e30*/  LDCU UR13, c[0x0][0x39c] ;  /* 0x00007380ff0d77ac */ /* 0x000e220008000800 */
[----:B------:R-:W-:Y:S01]  /*0e40*/  VIADD R13, R4, 0x1 ;  /* 0x00000001040d7836 */ /* 0x000fe20000000000 */
[----:B------:R-:W1:Y:S04]  /*0e50*/  LDCU UR14, c[0x0][0x3ac] ;  /* 0x00007580ff0e77ac */ /* 0x000e680008000800 */
[----:B0-----:R-:W-:-:S04]  /*0e60*/  ISETP.GE.AND P1, PT, R13, UR13, PT ;  /* 0x0000000d0d007c0c */ /* 0x001fc8000bf26270 */
[----:B------:R-:W-:Y:S01]  /*0e70*/  ISETP.GT.AND P1, PT, R13, -0x1, !P1 ;  /* 0xffffffff0d00780c */ /* 0x000fe20004f24270 */
[----:B-1----:R-:W-:-:S03]  /*0e80*/  IMAD.U32 R13, RZ, RZ, UR14 ;  /* 0x0000000eff0d7e24 */ /* 0x002fc6000f8e00ff */
[----:B------:R-:W-:-:S13]  /*0e90*/  PLOP3.LUT P1, PT, P1, P0, PT, 0x80, 0x8 ;  /* 0x000000000008781c */ /* 0x000fda0000f21070 */
[----:B------:R-:W-:Y:S05]  /*0ea0*/  @!P1 BRA `(.L_x_21) ;  /* 0x00000000000c9947 */ /* 0x000fea0003800000 */
[----:B------:R2:W5:Y:S01]  /*0eb0*/  LDG.E R13, desc[UR18][R2.64+0x4] ;  /* 0x00000412020d7981 */ /* 0x000562000c1e1900 */
[----:B------:R-:W-:Y:S05]  /*0ec0*/  BRA `(.L_x_21) ;  /* 0x0000000000047947 */ /* 0x000fea0003800000 */
.L_x_20:
[----:B------:R0:W1:Y:S02]  /*0ed0*/  LDS R13, [R14+0x4] ;  /* 0x000004000e0d7984 */ /* 0x0000640000000800 */
.L_x_21:
[----:B------:R-:W-:Y:S05]  /*0ee0*/  BSYNC.RECONVERGENT B0 ;  /* 0x0000000000007941 */ /* 0x000fea0003800200 */
.L_x_19:
[----:B------:R-:W-:-:S04]  /*0ef0*/  UIADD3 UR6, UP2, UP3, UR20, UR6, UR15 ;  /* 0x0000000614067290 */ /* 0x000fc8000fb5e00f */
[----:B------:R-:W-:Y:S02]  /*0f00*/  UIADD3.X UR13, UPT, UPT, UR31, URZ, URZ, UP2, UP3 ;  /* 0x000000ff1f0d7290 */ /* 0x000fe400097e64ff */
[----:B------:R-:W-:-:S04]  /*0f10*/  ULEA UR14, UP2, UR6, UR22, 0x2 ;  /* 0x00000016060e7291 */ /* 0x000fc8000f8410ff */
[----:B------:R-:W-:Y:S02]  /*0f20*/  ULEA.HI.X UR15, UR6, UR23, UR13, 0x2, UP2 ;  /* 0x00000017060f7291 */ /* 0x000fe400090f140d */
[----:B------:R-:W-:-:S04]  /*0f30*/  IMAD.U32 R16, RZ, RZ, UR14 ;  /* 0x0000000eff107e24 */ /* 0x000fc8000f8e00ff */
[----:B------:R-:W-:-:S06]  /*0f40*/  IMAD.U32 R17, RZ, RZ, UR15 ;  /* 0x0000000fff117e24 */ /* 0x000fcc000f8e00ff */
[----:B------:R-:W1:Y:S01]  /*0f50*/  LDG.E R17, desc[UR18][R16.64+0x4] ;  /* 0x0000041210117981 */ /* 0x000e62000c1e1900 */
[----:B------:R-:W-:Y:S01]  /*0f60*/  UISETP.NE.AND UP2, UPT, UR29, 0x2, UPT ;  /* 0x000000021d00788c */ /* 0x000fe2000bf45270 */
[----:B-1---5:R-:W-:-:S08]  /*0f70*/  FFMA R12, R17, R13, R12 ;  /* 0x0000000d110c7223 */ /* 0x022fd0000000000c */
[----:B------:R-:W-:Y:S05]  /*0f80*/  BRA.U !UP2, `(.L_x_15) ;  /* 0x000000010a507547 */ /* 0x000fea000b800000 */
[----:B------:R-:W-:Y:S01]  /*0f90*/  IADD3 R5, PT, PT, R5, 0x2, RZ ;  /* 0x0000000205057810 */ /* 0x000fe20007ffe0ff */
[----:B------:R-:W-:Y:S03]  /*0fa0*/  BSSY.RECONVERGENT B0, `(.L_x_22) ;  /* 0x000000e000007945 */ /* 0x000fe60003800200 */
[----:B------:R-:W-:-:S13]  /*0fb0*/  ISETP.LT.U32.AND P1, PT, R5, UR24, PT ;  /* 0x0000001805007c0c */ /* 0x000fda000bf21070 */
[----:B------:R-:W-:Y:S05]  /*0fc0*/  @!P2 BRA P1, `(.L_x_23) ;  /* 0x000000000028a947 */ /* 0x000fea0000800000 */
[----:B------:R-:W1:Y:S01]  /*0fd0*/  LDCU UR6, c[0x0][0x39c] ;  /* 0x00007380ff0677ac */ /* 0x000e620008000800 */
[----:B------:R-:W-:Y:S01]  /*0fe0*/  VIADD R4, R4, 0x2 ;  /* 0x0000000204047836 */ /* 0x000fe20000000000 */
[----:B------:R-:W3:Y:S04]  /*0ff0*/  LDCU UR13, c[0x0][0x3ac] ;  /* 0x00007580ff0d77ac */ /* 0x000ee80008000800 */
[----:B-1----:R-:W-:-:S04]  /*1000*/  ISETP.GE.AND P1, PT, R4, UR6, PT ;  /* 0x0000000604007c0c */ /* 0x002fc8000bf26270 */
[----:B------:R-:W-:Y:S01]  /*1010*/  ISETP.GT.AND P1, PT, R4, -0x1, !P1 ;  /* 0xffffffff0400780c */ /* 0x000fe20004f24270 */
[----:B---3--:R-:W-:-:S03]  /*1020*/  IMAD.U32 R5, RZ, RZ, UR13 ;  /* 0x0000000dff057e24 */ /* 0x008fc6000f8e00ff */
[----:B------:R-:W-:-:S13]  /*1030*/  PLOP3.LUT P1, PT, P1, P0, PT, 0x80, 0x8 ;  /* 0x000000000008781c */ /* 0x000fda0000f21070 */
[----:B------:R-:W-:Y:S05]  /*1040*/  @!P1 BRA `(.L_x_24) ;  /* 0x00000000000c9947 */ /* 0x000fea0003800000 */
[----:B------:R1:W5:Y:S01]  /*1050*/  LDG.E R5, desc[UR18][R2.64+0x8] ;  /* 0x0000081202057981 */ /* 0x000362000c1e1900 */
[----:B------:R-:W-:Y:S05]  /*1060*/  BRA `(.L_x_24) ;  /* 0x0000000000047947 */ /* 0x000fea0003800000 */
.L_x_23:
[----:B------:R3:W4:Y:S02]  /*1070*/  LDS R5, [R14+0x8] ;  /* 0x000008000e057984 */ /* 0x0007240000000800 */
.L_x_24:
[----:B------:R-:W-:Y:S05]  /*1080*/  BSYNC.RECONVERGENT B0 ;  /* 0x0000000000007941 */ /* 0x000fea0003800200 */
.L_x_22:
[----:B-12---:R-:W-:Y:S02]  /*1090*/  IMAD.U32 R3, RZ, RZ, UR15 ;  /* 0x0000000fff037e24 */ /* 0x006fe4000f8e00ff */
[----:B------:R-:W-:-:S05]  /*10a0*/  IMAD.U32 R2, RZ, RZ, UR14 ;  /* 0x0000000eff027e24 */ /* 0x000fca000f8e00ff */
[----:B------:R-:W4:Y:S02]  /*10b0*/  LDG.E R3, desc[UR18][R2.64+0x8] ;  /* 0x0000081202037981 */ /* 0x000f24000c1e1900 */
[----:B----45:R-:W-:-:S07]  /*10c0*/  FFMA R12, R3, R5, R12 ;  /* 0x00000005030c7223 */ /* 0x030fce000000000c */
.L_x_15:
[----:B------:R-:W-:Y:S05]  /*10d0*/  BRA.U UP1, `(.L_x_25) ;  /* 0xfffffff101c07547 */ /* 0x000fea000b83ffff */
.L_x_1:
[----:B------:R-:W-:Y:S06]  /*10e0*/  BAR.SYNC.DEFER_BLOCKING 0x0 ;  /* 0x0000000000007b1d */ /* 0x000fec0000010000 */
[----:B------:R-:W-:Y:S05]  /*10f0*/  BRA.U UP0, `(.L_x_26) ;  /* 0xfffffff100687547 */ /* 0x000fea000b83ffff */
.L_x_0:
[----:B------:R-:W5:Y:S01]  /*1100*/  LDCU.64 UR8, c[0x0][0x398] ;  /* 0x00007300ff0877ac */ /* 0x000f620008000a00 */
[----:B------:R-:W1:Y:S01]  /*1110*/  LDCU.64 UR14, c[0x0][0x388] ;  /* 0x00007100ff0e77ac */ /* 0x000e620008000a00 */
[----:B-----5:R-:W-:Y:S01]  /*1120*/  UIMAD UR5, UR26, UR8, URZ ;  /* 0x000000081a0572a4 */ /* 0x020fe2000f8e02ff */
[----:B0-234-:R-:W-:-:S03]  /*1130*/  IMAD R3, R0, UR9, R7 ;  /* 0x0000000900037c24 */ /* 0x01dfc6000f8e0207 */
[----:B------:R-:W-:-:S04]  /*1140*/  UIMAD UR5, UR5, UR9, URZ ;  /* 0x00000009050572a4 */ /* 0x000fc8000f8e02ff */
[----:B------:R-:W-:Y:S02]  /*1150*/  USHF.R.S32.HI UR6, URZ, 0x1f, UR5 ;  /* 0x0000001fff067899 */ /* 0x000fe40008011405 */
[----:B------:R-:W-:-:S04]  /*1160*/  IADD3 R0, P0, PT, R3, UR5, RZ ;  /* 0x0000000503007c10 */ /* 0x000fc8000ff1e0ff */
[----:B------:R-:W-:Y:S02]  /*1170*/  LEA.HI.X.SX32 R3, R3, UR6, 0x1, P0 ;  /* 0x0000000603037c11 */ /* 0x000fe400080f0eff */
[----:B-1----:R-:W-:-:S04]  /*1180*/  LEA R2, P0, R0, UR14, 0x2 ;  /* 0x0000000e00027c11 */ /* 0x002fc8000f8010ff */
[----:B------:R-:W-:-:S05]  /*1190*/  LEA.HI.X R3, R0, UR15, R3, 0x2, P0 ;  /* 0x0000000f00037c11 */ /* 0x000fca00080f1403 */
[----:B------:R-:W-:Y:S01]  /*11a0*/  STG.E desc[UR18][R2.64], R12 ;  /* 0x0000000c02007986 */ /* 0x000fe2000c101912 */
[----:B------:R-:W-:Y:S05]  /*11b0*/  EXIT ;  /* 0x000000000000794d */ /* 0x000fea0003800000 */
.L_x_27:
[----:B------:R-:W-:-:S00]  /*11c0*/  BRA `(.L_x_27) ;  /* 0xfffffffc00fc7947 */ /* 0x000fc0000383ffff */
[----:B------:R-:W-:-:S00]  /*11d0*/  NOP ;  /* 0x0000000000007918 */ /* 0x000fc00000000000 */
        /* <DEDUP_REMOVED lines=10> */
.L_x_28:


//--------------------- .nv.shared._Z23conv2d_pad_z_out_sharedPfS_S_iiiiif --------------------------
	.section	.nv.shared._Z23conv2d_pad_z_out_sharedPfS_S_iiiiif,"aw",@nobits
	.sectionflags	@""
	.align	16
	.zero		1024


//--------------------- .nv.shared.reserved.0     --------------------------
	.section	.nv.shared.reserved.0,"aw",@nobits
	.weak		__nv_reservedSMEM_offset_0_alias
	.size		__nv_reservedSMEM_offset_0_alias, 0, 64
	.other		__nv_reservedSMEM_offset_0_alias,@"STO_CUDA_RESERVED_SHARED STV_DEFAULT"
__nv_reservedSMEM_offset_0_alias:
	.zero		0
	.zero		64


//--------------------- .nv.constant0._Z23conv2d_pad_z_out_sharedPfS_S_iiiiif --------------------------
	.section	.nv.constant0._Z23conv2d_pad_z_out_sharedPfS_S_iiiiif,"a",@progbits
	.sectionflags	@""
	.align	4
.nv.constant0._Z23conv2d_pad_z_out_sharedPfS_S_iiiiif:
	.zero		944


//--------------------- SYMBOLS --------------------------

	.type		.nv.reservedSmem.offset0,@object
	.size		.nv.reservedSmem.offset0,0x4
	.type		.nv.reservedSmem.cap,@object
	.size		.nv.reservedSmem.cap,0x4
